//
// Generated by NVIDIA NVVM Compiler
//
// Compiler Build ID: CL-36424714
// Cuda compilation tools, release 13.0, V13.0.88
// Based on NVVM 20.0.0
//

.version 9.0
.target sm_100
.address_size 64

	// .globl	_Z27convolution_2D_basic_kernelPfS_S_iii

.visible .entry _Z27convolution_2D_basic_kernelPfS_S_iii(
	.param .u64 .ptr .align 1 _Z27convolution_2D_basic_kernelPfS_S_iii_param_0,
	.param .u64 .ptr .align 1 _Z27convolution_2D_basic_kernelPfS_S_iii_param_1,
	.param .u64 .ptr .align 1 _Z27convolution_2D_basic_kernelPfS_S_iii_param_2,
	.param .u32 _Z27convolution_2D_basic_kernelPfS_S_iii_param_3,
	.param .u32 _Z27convolution_2D_basic_kernelPfS_S_iii_param_4,
	.param .u32 _Z27convolution_2D_basic_kernelPfS_S_iii_param_5
)
{
	.reg .pred 	%p<88>;
	.reg .b32 	%r<132>;
	.reg .b32 	%f<65>;
	.reg .b64 	%rd<61>;

	ld.param.u64 	%rd10, [_Z27convolution_2D_basic_kernelPfS_S_iii_param_0];
	ld.param.u64 	%rd11, [_Z27convolution_2D_basic_kernelPfS_S_iii_param_1];
	ld.param.u32 	%r67, [_Z27convolution_2D_basic_kernelPfS_S_iii_param_3];
	ld.param.u32 	%r68, [_Z27convolution_2D_basic_kernelPfS_S_iii_param_4];
	ld.param.u32 	%r69, [_Z27convolution_2D_basic_kernelPfS_S_iii_param_5];
	cvta.to.global.u64 	%rd1, %rd10;
	cvta.to.global.u64 	%rd2, %rd11;
	mov.u32 	%r70, %ctaid.x;
	mov.u32 	%r71, %ntid.x;
	mov.u32 	%r72, %tid.x;
	mad.lo.s32 	%r1, %r70, %r71, %r72;
	mov.u32 	%r73, %ctaid.y;
	mov.u32 	%r74, %ntid.y;
	mov.u32 	%r75, %tid.y;
	mad.lo.s32 	%r2, %r73, %r74, %r75;
	setp.lt.s32 	%p2, %r67, 0;
	mov.f32 	%f64, 0f00000000;
	@%p2 bra 	$L__BB0_41;
	shl.b32 	%r3, %r67, 1;
	sub.s32 	%r4, %r2, %r67;
	sub.s32 	%r5, %r1, %r67;
	max.s32 	%r6, %r3, 0;
	and.b32  	%r7, %r6, 2147483640;
	mov.b32 	%r103, 0;
	cvt.s64.s32 	%rd47, %r5;
	mov.u32 	%r111, %r103;
$L__BB0_2:
	setp.lt.s32 	%p3, %r3, 7;
	add.s32 	%r78, %r103, %r4;
	setp.gt.s32 	%p4, %r78, -1;
	setp.lt.s32 	%p5, %r78, %r69;
	and.pred  	%p1, %p4, %p5;
	mad.lo.s32 	%r10, %r103, %r3, %r103;
	mul.lo.s32 	%r11, %r78, %r68;
	mov.b32 	%r125, 0;
	@%p3 bra 	$L__BB0_21;
	add.s32 	%r80, %r6, 1;
	and.b32  	%r81, %r80, 2147483640;
	neg.s32 	%r109, %r81;
	add.s32 	%r106, %r5, %r11;
	mul.wide.u32 	%rd12, %r10, 4;
	add.s64 	%rd13, %rd2, %rd12;
	add.s64 	%rd60, %rd13, 16;
	mov.b32 	%r108, 3;
	mov.u32 	%r105, %r10;
	mov.u32 	%r107, %r5;
$L__BB0_4:
	.pragma "nounroll";
	setp.gt.s32 	%p6, %r107, -1;
	setp.lt.s32 	%p7, %r107, %r68;
	and.pred  	%p8, %p6, %p7;
	and.pred  	%p9, %p1, %p8;
	not.pred 	%p10, %p9;
	@%p10 bra 	$L__BB0_6;
	mul.wide.u32 	%rd14, %r105, 4;
	add.s64 	%rd15, %rd2, %rd14;
	ld.global.f32 	%f4, [%rd15];
	mul.wide.s32 	%rd16, %r106, 4;
	add.s64 	%rd17, %rd1, %rd16;
	ld.global.f32 	%f5, [%rd17];
	cvt.rn.f32.s32 	%f6, %r111;
	fma.rn.f32 	%f7, %f4, %f5, %f6;
	cvt.rzi.s32.f32 	%r111, %f7;
$L__BB0_6:
	add.s32 	%r82, %r107, 1;
	setp.gt.s32 	%p11, %r82, -1;
	setp.lt.s32 	%p12, %r82, %r68;
	and.pred  	%p13, %p11, %p12;
	and.pred  	%p14, %p1, %p13;
	cvt.s64.s32 	%rd18, %r5;
	add.s32 	%r83, %r108, -3;
	cvt.s64.s32 	%rd19, %r83;
	cvt.s64.s32 	%rd20, %r11;
	add.s64 	%rd21, %rd19, %rd18;
	add.s64 	%rd22, %rd21, %rd20;
	shl.b64 	%rd23, %rd22, 2;
	add.s64 	%rd5, %rd1, %rd23;
	not.pred 	%p15, %p14;
	@%p15 bra 	$L__BB0_8;
	ld.global.f32 	%f8, [%rd60+-12];
	ld.global.f32 	%f9, [%rd5+4];
	cvt.rn.f32.s32 	%f10, %r111;
	fma.rn.f32 	%f11, %f8, %f9, %f10;
	cvt.rzi.s32.f32 	%r111, %f11;
$L__BB0_8:
	add.s32 	%r84, %r107, 2;
	setp.gt.s32 	%p16, %r84, -1;
	setp.lt.s32 	%p17, %r84, %r68;
	and.pred  	%p18, %p16, %p17;
	and.pred  	%p19, %p1, %p18;
	not.pred 	%p20, %p19;
	@%p20 bra 	$L__BB0_10;
	ld.global.f32 	%f12, [%rd60+-8];
	ld.global.f32 	%f13, [%rd5+8];
	cvt.rn.f32.s32 	%f14, %r111;
	fma.rn.f32 	%f15, %f12, %f13, %f14;
	cvt.rzi.s32.f32 	%r111, %f15;
$L__BB0_10:
	add.s32 	%r85, %r107, 3;
	setp.gt.s32 	%p21, %r85, -1;
	setp.lt.s32 	%p22, %r85, %r68;
	and.pred  	%p23, %p21, %p22;
	and.pred  	%p24, %p1, %p23;
	not.pred 	%p25, %p24;
	@%p25 bra 	$L__BB0_12;
	ld.global.f32 	%f16, [%rd60+-4];
	ld.global.f32 	%f17, [%rd5+12];
	cvt.rn.f32.s32 	%f18, %r111;
	fma.rn.f32 	%f19, %f16, %f17, %f18;
	cvt.rzi.s32.f32 	%r111, %f19;
$L__BB0_12:
	add.s32 	%r86, %r107, 4;
	setp.gt.s32 	%p26, %r86, -1;
	setp.lt.s32 	%p27, %r86, %r68;
	and.pred  	%p28, %p26, %p27;
	and.pred  	%p29, %p1, %p28;
	not.pred 	%p30, %p29;
	@%p30 bra 	$L__BB0_14;
	ld.global.f32 	%f20, [%rd60];
	ld.global.f32 	%f21, [%rd5+16];
	cvt.rn.f32.s32 	%f22, %r111;
	fma.rn.f32 	%f23, %f20, %f21, %f22;
	cvt.rzi.s32.f32 	%r111, %f23;
$L__BB0_14:
	add.s32 	%r87, %r107, 5;
	setp.gt.s32 	%p31, %r87, -1;
	setp.lt.s32 	%p32, %r87, %r68;
	and.pred  	%p33, %p31, %p32;
	and.pred  	%p34, %p1, %p33;
	not.pred 	%p35, %p34;
	@%p35 bra 	$L__BB0_16;
	ld.global.f32 	%f24, [%rd60+4];
	ld.global.f32 	%f25, [%rd5+20];
	cvt.rn.f32.s32 	%f26, %r111;
	fma.rn.f32 	%f27, %f24, %f25, %f26;
	cvt.rzi.s32.f32 	%r111, %f27;
$L__BB0_16:
	add.s32 	%r88, %r107, 6;
	setp.gt.s32 	%p36, %r88, -1;
	setp.lt.s32 	%p37, %r88, %r68;
	and.pred  	%p38, %p36, %p37;
	and.pred  	%p39, %p1, %p38;
	not.pred 	%p40, %p39;
	@%p40 bra 	$L__BB0_18;
	ld.global.f32 	%f28, [%rd60+8];
	ld.global.f32 	%f29, [%rd5+24];
	cvt.rn.f32.s32 	%f30, %r111;
	fma.rn.f32 	%f31, %f28, %f29, %f30;
	cvt.rzi.s32.f32 	%r111, %f31;
$L__BB0_18:
	add.s32 	%r89, %r107, 7;
	setp.gt.s32 	%p41, %r89, -1;
	setp.lt.s32 	%p42, %r89, %r68;
	and.pred  	%p43, %p41, %p42;
	and.pred  	%p44, %p1, %p43;
	not.pred 	%p45, %p44;
	@%p45 bra 	$L__BB0_20;
	ld.global.f32 	%f32, [%rd60+12];
	ld.global.f32 	%f33, [%rd5+28];
	cvt.rn.f32.s32 	%f34, %r111;
	fma.rn.f32 	%f35, %f32, %f33, %f34;
	cvt.rzi.s32.f32 	%r111, %f35;
$L__BB0_20:
	add.s32 	%r109, %r109, 8;
	add.s32 	%r108, %r108, 8;
	add.s32 	%r107, %r107, 8;
	add.s32 	%r106, %r106, 8;
	add.s64 	%rd60, %rd60, 32;
	add.s32 	%r105, %r105, 8;
	setp.ne.s32 	%p46, %r109, 0;
	mov.u32 	%r125, %r7;
	@%p46 bra 	$L__BB0_4;
$L__BB0_21:
	and.b32  	%r90, %r6, 6;
	setp.lt.u32 	%p47, %r90, 3;
	@%p47 bra 	$L__BB0_31;
	add.s32 	%r43, %r125, %r5;
	setp.gt.s32 	%p48, %r43, -1;
	setp.lt.s32 	%p49, %r43, %r68;
	and.pred  	%p50, %p48, %p49;
	and.pred  	%p52, %p1, %p50;
	not.pred 	%p53, %p52;
	@%p53 bra 	$L__BB0_24;
	add.s32 	%r91, %r125, %r10;
	mul.wide.u32 	%rd24, %r91, 4;
	add.s64 	%rd25, %rd2, %rd24;
	ld.global.f32 	%f36, [%rd25];
	add.s32 	%r92, %r43, %r11;
	mul.wide.s32 	%rd26, %r92, 4;
	add.s64 	%rd27, %rd1, %rd26;
	ld.global.f32 	%f37, [%rd27];
	cvt.rn.f32.s32 	%f38, %r111;
	fma.rn.f32 	%f39, %f36, %f37, %f38;
	cvt.rzi.s32.f32 	%r111, %f39;
$L__BB0_24:
	add.s32 	%r93, %r43, 1;
	setp.gt.s32 	%p54, %r93, -1;
	setp.lt.s32 	%p55, %r93, %r68;
	and.pred  	%p56, %p54, %p55;
	and.pred  	%p57, %p1, %p56;
	cvt.u64.u32 	%rd28, %r10;
	cvt.u64.u32 	%rd29, %r125;
	add.s64 	%rd30, %rd29, %rd28;
	shl.b64 	%rd31, %rd30, 2;
	add.s64 	%rd7, %rd2, %rd31;
	cvt.s64.s32 	%rd33, %r11;
	add.s64 	%rd34, %rd29, %rd47;
	add.s64 	%rd35, %rd34, %rd33;
	shl.b64 	%rd36, %rd35, 2;
	add.s64 	%rd8, %rd1, %rd36;
	not.pred 	%p58, %p57;
	@%p58 bra 	$L__BB0_26;
	ld.global.f32 	%f40, [%rd7+4];
	ld.global.f32 	%f41, [%rd8+4];
	cvt.rn.f32.s32 	%f42, %r111;
	fma.rn.f32 	%f43, %f40, %f41, %f42;
	cvt.rzi.s32.f32 	%r111, %f43;
$L__BB0_26:
	add.s32 	%r94, %r43, 2;
	setp.gt.s32 	%p59, %r94, -1;
	setp.lt.s32 	%p60, %r94, %r68;
	and.pred  	%p61, %p59, %p60;
	and.pred  	%p62, %p1, %p61;
	not.pred 	%p63, %p62;
	@%p63 bra 	$L__BB0_28;
	ld.global.f32 	%f44, [%rd7+8];
	ld.global.f32 	%f45, [%rd8+8];
	cvt.rn.f32.s32 	%f46, %r111;
	fma.rn.f32 	%f47, %f44, %f45, %f46;
	cvt.rzi.s32.f32 	%r111, %f47;
$L__BB0_28:
	add.s32 	%r95, %r43, 3;
	setp.gt.s32 	%p64, %r95, -1;
	setp.lt.s32 	%p65, %r95, %r68;
	and.pred  	%p66, %p64, %p65;
	and.pred  	%p67, %p1, %p66;
	not.pred 	%p68, %p67;
	@%p68 bra 	$L__BB0_30;
	ld.global.f32 	%f48, [%rd7+12];
	ld.global.f32 	%f49, [%rd8+12];
	cvt.rn.f32.s32 	%f50, %r111;
	fma.rn.f32 	%f51, %f48, %f49, %f50;
	cvt.rzi.s32.f32 	%r111, %f51;
$L__BB0_30:
	add.s32 	%r125, %r125, 4;
$L__BB0_31:
	and.b32  	%r96, %r6, 2;
	setp.eq.s32 	%p69, %r96, 0;
	@%p69 bra 	$L__BB0_37;
	add.s32 	%r55, %r125, %r5;
	setp.gt.s32 	%p70, %r55, -1;
	setp.lt.s32 	%p71, %r55, %r68;
	and.pred  	%p72, %p70, %p71;
	and.pred  	%p74, %p1, %p72;
	not.pred 	%p75, %p74;
	@%p75 bra 	$L__BB0_34;
	add.s32 	%r97, %r125, %r10;
	mul.wide.u32 	%rd37, %r97, 4;
	add.s64 	%rd38, %rd2, %rd37;
	ld.global.f32 	%f52, [%rd38];
	add.s32 	%r98, %r55, %r11;
	mul.wide.s32 	%rd39, %r98, 4;
	add.s64 	%rd40, %rd1, %rd39;
	ld.global.f32 	%f53, [%rd40];
	cvt.rn.f32.s32 	%f54, %r111;
	fma.rn.f32 	%f55, %f52, %f53, %f54;
	cvt.rzi.s32.f32 	%r111, %f55;
$L__BB0_34:
	add.s32 	%r99, %r55, 1;
	setp.gt.s32 	%p76, %r99, -1;
	setp.lt.s32 	%p77, %r99, %r68;
	and.pred  	%p78, %p76, %p77;
	and.pred  	%p79, %p1, %p78;
	not.pred 	%p80, %p79;
	@%p80 bra 	$L__BB0_36;
	cvt.u64.u32 	%rd41, %r10;
	cvt.s64.s32 	%rd42, %r125;
	add.s64 	%rd43, %rd42, %rd41;
	shl.b64 	%rd44, %rd43, 2;
	add.s64 	%rd45, %rd2, %rd44;
	ld.global.f32 	%f56, [%rd45+4];
	cvt.s64.s32 	%rd46, %r11;
	add.s64 	%rd48, %rd42, %rd47;
	add.s64 	%rd49, %rd48, %rd46;
	shl.b64 	%rd50, %rd49, 2;
	add.s64 	%rd51, %rd1, %rd50;
	ld.global.f32 	%f57, [%rd51+4];
	cvt.rn.f32.s32 	%f58, %r111;
	fma.rn.f32 	%f59, %f56, %f57, %f58;
	cvt.rzi.s32.f32 	%r111, %f59;
$L__BB0_36:
	add.s32 	%r125, %r125, 2;
$L__BB0_37:
	add.s32 	%r63, %r125, %r5;
	setp.gt.s32 	%p81, %r63, -1;
	setp.lt.s32 	%p82, %r63, %r68;
	and.pred  	%p83, %p81, %p82;
	and.pred  	%p85, %p1, %p83;
	not.pred 	%p86, %p85;
	@%p86 bra 	$L__BB0_39;
	add.s32 	%r100, %r125, %r10;
	mul.wide.u32 	%rd52, %r100, 4;
	add.s64 	%rd53, %rd2, %rd52;
	ld.global.f32 	%f60, [%rd53];
	add.s32 	%r101, %r63, %r11;
	mul.wide.s32 	%rd54, %r101, 4;
	add.s64 	%rd55, %rd1, %rd54;
	ld.global.f32 	%f61, [%rd55];
	cvt.rn.f32.s32 	%f62, %r111;
	fma.rn.f32 	%f63, %f60, %f61, %f62;
	cvt.rzi.s32.f32 	%r111, %f63;
$L__BB0_39:
	add.s32 	%r66, %r103, 1;
	setp.ne.s32 	%p87, %r103, %r6;
	mov.u32 	%r103, %r66;
	@%p87 bra 	$L__BB0_2;
	cvt.rn.f32.s32 	%f64, %r111;
$L__BB0_41:
	ld.param.u64 	%rd59, [_Z27convolution_2D_basic_kernelPfS_S_iii_param_2];
	cvta.to.global.u64 	%rd56, %rd59;
	mad.lo.s32 	%r102, %r68, %r2, %r1;
	mul.wide.s32 	%rd57, %r102, 4;
	add.s64 	%rd58, %rd56, %rd57;
	st.global.f32 	[%rd58], %f64;
	ret;

}


// ===== COMPILED SASS (sm_100) =====

	.target	sm_100

	.elftype	@"ET_EXEC"


//--------------------- .note.nv.tkinfo           --------------------------
	.section	.note.nv.tkinfo,"",@"SHT_NOTE"
	.sectionflags	@"SHF_NOTE_NV_TKINFO"
	.tkinfo
        /*0018*/ 	.word	0x00000002
        /*0030*/ 	.string	""
        /*0030*/ 	.string	"ptxas"
        /*0030*/ 	.string	"Cuda compilation tools, release 13.0, V13.0.88"
        /*0030*/ 	.string	"Build cuda_13.0.r13.0/compiler.36424714_0"
        /*0030*/ 	.string	"-arch sm_100 -m 64 "



//--------------------- .note.nv.cuinfo           --------------------------
	.section	.note.nv.cuinfo,"",@"SHT_NOTE"
	.sectionflags	@"SHF_NOTE_NV_CUINFO"
        /*0018*/ 	.short	0x0002
        /*001a*/ 	.short	0x0064
        /*001c*/ 	.short	0x0082
	.zero		2


//--------------------- .nv.info                  --------------------------
	.section	.nv.info,"",@"SHT_CUDA_INFO"
	.align	4


	//----- nvinfo : EIATTR_REGCOUNT
	.align		4
        /*0000*/ 	.byte	0x04, 0x2f
        /*0002*/ 	.short	(.L_1 - .L_0)
	.align		4
.L_0:
        /*0004*/ 	.word	index@(_Z27convolution_2D_basic_kernelPfS_S_iii)
        /*0008*/ 	.word	0x0000001f


	//----- nvinfo : EIATTR_FRAME_SIZE
	.align		4
.L_1:
        /*000c*/ 	.byte	0x04, 0x11
        /*000e*/ 	.short	(.L_3 - .L_2)
	.align		4
.L_2:
        /*0010*/ 	.word	index@(_Z27convolution_2D_basic_kernelPfS_S_iii)
        /*0014*/ 	.word	0x00000000


	//----- nvinfo : EIATTR_MIN_STACK_SIZE
	.align		4
.L_3:
        /*0018*/ 	.byte	0x04, 0x12
        /*001a*/ 	.short	(.L_5 - .L_4)
	.align		4
.L_4:
        /*001c*/ 	.word	index@(_Z27convolution_2D_basic_kernelPfS_S_iii)
        /*0020*/ 	.word	0x00000000
.L_5:


//--------------------- .nv.compat                --------------------------
	.section	.nv.compat,"",@"SHT_CUDA_COMPAT_INFO"
	.align	4
        /*0000*/ 	.byte	0x02, 0x09, 0x00, 0x00, 0x02, 0x02, 0x01, 0x00, 0x02, 0x05, 0x05, 0x00, 0x03, 0x07, 0x01, 0x01
        /*0010*/ 	.byte	0x02, 0x03, 0x00, 0x00, 0x02, 0x06, 0x01, 0x00, 0x04, 0x0b, 0x08, 0x00, 0x09, 0x00, 0x00, 0x00
        /*0020*/ 	.byte	0x00, 0x00, 0x00, 0x00


//--------------------- .nv.info._Z27convolution_2D_basic_kernelPfS_S_iii --------------------------
	.section	.nv.info._Z27convolution_2D_basic_kernelPfS_S_iii,"",@"SHT_CUDA_INFO"
	.sectionflags	@""
	.align	4


	//----- nvinfo : EIATTR_CUDA_API_VERSION
	.align		4
        /*0000*/ 	.byte	0x04, 0x37
        /*0002*/ 	.short	(.L_7 - .L_6)
.L_6:
        /*0004*/ 	.word	0x00000082


	//----- nvinfo : EIATTR_KPARAM_INFO
	.align		4
.L_7:
        /*0008*/ 	.byte	0x04, 0x17
        /*000a*/ 	.short	(.L_9 - .L_8)
.L_8:
        /*000c*/ 	.word	0x00000000
        /*0010*/ 	.short	0x0005
        /*0012*/ 	.short	0x0020
        /*0014*/ 	.byte	0x00, 0xf0, 0x11, 0x00


	//----- nvinfo : EIATTR_KPARAM_INFO
	.align		4
.L_9:
        /*0018*/ 	.byte	0x04, 0x17
        /*001a*/ 	.short	(.L_11 - .L_10)
.L_10:
        /*001c*/ 	.word	0x00000000
        /*0020*/ 	.short	0x0004
        /*0022*/ 	.short	0x001c
        /*0024*/ 	.byte	0x00, 0xf0, 0x11, 0x00


	//----- nvinfo : EIATTR_KPARAM_INFO
	.align		4
.L_11:
        /*0028*/ 	.byte	0x04, 0x17
        /*002a*/ 	.short	(.L_13 - .L_12)
.L_12:
        /*002c*/ 	.word	0x00000000
        /*0030*/ 	.short	0x0003
        /*0032*/ 	.short	0x0018
        /*0034*/ 	.byte	0x00, 0xf0, 0x11, 0x00


	//----- nvinfo : EIATTR_KPARAM_INFO
	.align		4
.L_13:
        /*0038*/ 	.byte	0x04, 0x17
        /*003a*/ 	.short	(.L_15 - .L_14)
.L_14:
        /*003c*/ 	.word	0x00000000
        /*0040*/ 	.short	0x0002
        /*0042*/ 	.short	0x0010
        /*0044*/ 	.byte	0x00, 0xf5, 0x21, 0x00


	//----- nvinfo : EIATTR_KPARAM_INFO
	.align		4
.L_15:
        /*0048*/ 	.byte	0x04, 0x17
        /*004a*/ 	.short	(.L_17 - .L_16)
.L_16:
        /*004c*/ 	.word	0x00000000
        /*0050*/ 	.short	0x0001
        /*0052*/ 	.short	0x0008
        /*0054*/ 	.byte	0x00, 0xf5, 0x21, 0x00


	//----- nvinfo : EIATTR_KPARAM_INFO
	.align		4
.L_17:
        /*0058*/ 	.byte	0x04, 0x17
        /*005a*/ 	.short	(.L_19 - .L_18)
.L_18:
        /*005c*/ 	.word	0x00000000
        /*0060*/ 	.short	0x0000
        /*0062*/ 	.short	0x0000
        /*0064*/ 	.byte	0x00, 0xf5, 0x21, 0x00


	//----- nvinfo : EIATTR_SPARSE_MMA_MASK
	.align		4
.L_19:
        /*0068*/ 	.byte	0x03, 0x50
        /*006a*/ 	.short	0x0000


	//----- nvinfo : EIATTR_MAXREG_COUNT
	.align		4
        /*006c*/ 	.byte	0x03, 0x1b
        /*006e*/ 	.short	0x00ff


	//----- nvinfo : EIATTR_MERCURY_ISA_VERSION
	.align		4
        /*0070*/ 	.byte	0x03, 0x5f
        /*0072*/ 	.short	0x0101


	//----- nvinfo : EIATTR_VRC_CTA_INIT_COUNT
	.align		4
        /*0074*/ 	.byte	0x02, 0x4a
	.zero		1
	.zero		1


	//----- nvinfo : EIATTR_EXIT_INSTR_OFFSETS
	.align		4
        /*0078*/ 	.byte	0x04, 0x1c
        /*007a*/ 	.short	(.L_21 - .L_20)


	//   ....[0]....
.L_20:
        /*007c*/ 	.word	0x000010b0


	//----- nvinfo : EIATTR_CRS_STACK_SIZE
	.align		4
.L_21:
        /*0080*/ 	.byte	0x04, 0x1e
        /*0082*/ 	.short	(.L_23 - .L_22)
.L_22:
        /*0084*/ 	.word	0x00000000


	//----- nvinfo : EIATTR_CBANK_PARAM_SIZE
	.align		4
.L_23:
        /*0088*/ 	.byte	0x03, 0x19
        /*008a*/ 	.short	0x0024


	//----- nvinfo : EIATTR_PARAM_CBANK
	.align		4
        /*008c*/ 	.byte	0x04, 0x0a
        /*008e*/ 	.short	(.L_25 - .L_24)
	.align		4
.L_24:
        /*0090*/ 	.word	index@(.nv.constant0._Z27convolution_2D_basic_kernelPfS_S_iii)
        /*0094*/ 	.short	0x0380
        /*0096*/ 	.short	0x0024


	//----- nvinfo : EIATTR_SW_WAR
	.align		4
.L_25:
        /*0098*/ 	.byte	0x04, 0x36
        /*009a*/ 	.short	(.L_27 - .L_26)
.L_26:
        /*009c*/ 	.word	0x00000008
.L_27:


//--------------------- .nv.callgraph             --------------------------
	.section	.nv.callgraph,"",@"SHT_CUDA_CALLGRAPH"
	.align	4
	.sectionentsize	8
	.align		4
        /*0000*/ 	.word	0x00000000
	.align		4
        /*0004*/ 	.word	0xffffffff
	.align		4
        /*0008*/ 	.word	0x00000000
	.align		4
        /*000c*/ 	.word	0xfffffffe
	.align		4
        /*0010*/ 	.word	0x00000000
	.align		4
        /*0014*/ 	.word	0xfffffffd
	.align		4
        /*0018*/ 	.word	0x00000000
	.align		4
        /*001c*/ 	.word	0xfffffffc


//--------------------- .text._Z27convolution_2D_basic_kernelPfS_S_iii --------------------------
	.section	.text._Z27convolution_2D_basic_kernelPfS_S_iii,"ax",@progbits
	.align	128
        .global         _Z27convolution_2D_basic_kernelPfS_S_iii
        .type           _Z27convolution_2D_basic_kernelPfS_S_iii,@function
        .size           _Z27convolution_2D_basic_kernelPfS_S_iii,(.L_x_9 - _Z27convolution_2D_basic_kernelPfS_S_iii)
        .other          _Z27convolution_2D_basic_kernelPfS_S_iii,@"STO_CUDA_ENTRY STV_DEFAULT"
_Z27convolution_2D_basic_kernelPfS_S_iii:
.text._Z27convolution_2D_basic_kernelPfS_S_iii:
[----:B------:R-:W-:Y:S01]  /*0000*/  LDC R1, c[0x0][0x37c] ;  /* 0x0000df00ff017b82 */ /* 0x000fe20000000800 */
[----:B------:R-:W0:Y:S01]  /*0010*/  S2R R3, SR_TID.X ;  /* 0x0000000000037919 */ /* 0x000e220000002100 */
[----:B------:R-:W1:Y:S06]  /*0020*/  LDCU UR6, c[0x0][0x398] ;  /* 0x00007300ff0677ac */ /* 0x000e6c0008000800 */
[----:B------:R-:W0:Y:S01]  /*0030*/  LDC R0, c[0x0][0x360] ;  /* 0x0000d800ff007b82 */ /* 0x000e220000000800 */
[----:B------:R-:W-:Y:S01]  /*0040*/  IMAD.MOV.U32 R5, RZ, RZ, RZ ;  /* 0x000000ffff057224 */ /* 0x000fe200078e00ff */
[----:B------:R-:W2:Y:S01]  /*0050*/  S2R R2, SR_TID.Y ;  /* 0x0000000000027919 */ /* 0x000ea20000002200 */
[----:B------:R-:W3:Y:S05]  /*0060*/  LDCU.64 UR14, c[0x0][0x358] ;  /* 0x00006b00ff0e77ac */ /* 0x000eea0008000a00 */
[----:B------:R-:W0:Y:S08]  /*0070*/  S2UR UR4, SR_CTAID.X ;  /* 0x00000000000479c3 */ /* 0x000e300000002500 */
[----:B------:R-:W2:Y:S01]  /*0080*/  S2UR UR5, SR_CTAID.Y ;  /* 0x00000000000579c3 */ /* 0x000ea20000002600 */
[----:B-1----:R-:W-:-:S07]  /*0090*/  UISETP.GE.AND UP0, UPT, UR6, URZ, UPT ;  /* 0x000000ff0600728c */ /* 0x002fce000bf06270 */
[----:B------:R-:W2:Y:S01]  /*00a0*/  LDC R7, c[0x0][0x364] ;  /* 0x0000d900ff077b82 */ /* 0x000ea20000000800 */
[----:B0-----:R-:W-:Y:S02]  /*00b0*/  IMAD R0, R0, UR4, R3 ;  /* 0x0000000400007c24 */ /* 0x001fe4000f8e0203 */
[----:B--2---:R-:W-:Y:S01]  /*00c0*/  IMAD R7, R7, UR5, R2 ;  /* 0x0000000507077c24 */ /* 0x004fe2000f8e0202 */
[----:B---3--:R-:W-:Y:S06]  /*00d0*/  BRA.U !UP0, `(.L_x_0) ;  /* 0x0000000d08e07547 */ /* 0x008fec000b800000 */
[----:B------:R-:W-:Y:S02]  /*00e0*/  USHF.L.U32 UR9, UR6, 0x1, URZ ;  /* 0x0000000106097899 */ /* 0x000fe400080006ff */
[----:B------:R-:W-:Y:S01]  /*00f0*/  VIADD R6, R0, -UR6 ;  /* 0x8000000600067c36 */ /* 0x000fe20008000000 */
[----:B------:R-:W-:Y:S01]  /*0100*/  UMOV UR4, URZ ;  /* 0x000000ff00047c82 */ /* 0x000fe20008000000 */
[----:B------:R-:W-:Y:S01]  /*0110*/  VIADD R20, R7, -UR6 ;  /* 0x8000000607147c36 */ /* 0x000fe20008000000 */
[----:B------:R-:W-:Y:S01]  /*0120*/  UISETP.LT.AND UP0, UPT, URZ, UR9, UPT ;  /* 0x00000009ff00728c */ /* 0x000fe2000bf01270 */
[----:B------:R-:W-:Y:S01]  /*0130*/  IMAD.MOV.U32 R8, RZ, RZ, RZ ;  /* 0x000000ffff087224 */ /* 0x000fe200078e00ff */
[----:B------:R-:W-:Y:S02]  /*0140*/  SHF.R.S32.HI R9, RZ, 0x1f, R6 ;  /* 0x0000001fff097819 */ /* 0x000fe40000011406 */
[----:B------:R-:W-:-:S04]  /*0150*/  USEL UR10, URZ, UR9, !UP0 ;  /* 0x00000009ff0a7287 */ /* 0x000fc8000c000000 */
[----:B------:R-:W-:-:S12]  /*0160*/  ULOP3.LUT UR11, UR10, 0x7ffffff8, URZ, 0xc0, !UPT ;  /* 0x7ffffff80a0b7892 */ /* 0x000fd8000f8ec0ff */
.L_x_7:
[----:B0-----:R-:W0:Y:S01]  /*0170*/  LDCU UR7, c[0x0][0x3a0] ;  /* 0x00007400ff0777ac */ /* 0x001e220008000800 */
[----:B------:R-:W-:Y:S02]  /*0180*/  VIADD R11, R20, UR4 ;  /* 0x00000004140b7c36 */ /* 0x000fe40008000000 */
[----:B------:R-:W-:Y:S01]  /*0190*/  IMAD.MOV.U32 R13, RZ, RZ, RZ ;  /* 0x000000ffff0d7224 */ /* 0x000fe200078e00ff */
[----:B-1----:R-:W1:Y:S01]  /*01a0*/  LDCU UR6, c[0x0][0x39c] ;  /* 0x00007380ff0677ac */ /* 0x002e620008000800 */
[----:B------:R-:W-:Y:S01]  /*01b0*/  UISETP.GE.AND UP1, UPT, UR9, 0x7, UPT ;  /* 0x000000070900788c */ /* 0x000fe2000bf26270 */
[----:B------:R-:W-:Y:S01]  /*01c0*/  UMOV UR5, UR4 ;  /* 0x0000000400057c82 */ /* 0x000fe20008000000 */
[----:B------:R-:W-:Y:S02]  /*01d0*/  UIMAD UR18, UR9, UR4, UR4 ;  /* 0x00000004091272a4 */ /* 0x000fe4000f8e0204 */
[----:B------:R-:W-:Y:S02]  /*01e0*/  UIADD3 UR4, UPT, UPT, UR4, 0x1, URZ ;  /* 0x0000000104047890 */ /* 0x000fe4000fffe0ff */
[----:B------:R-:W-:Y:S01]  /*01f0*/  UISETP.NE.AND UP0, UPT, UR5, UR10, UPT ;  /* 0x0000000a0500728c */ /* 0x000fe2000bf05270 */
[----:B0-----:R-:W-:-:S04]  /*0200*/  ISETP.GE.AND P0, PT, R11, UR7, PT ;  /* 0x000000070b007c0c */ /* 0x001fc8000bf06270 */
[C---:B------:R-:W-:Y:S01]  /*0210*/  ISETP.GT.AND P0, PT, R11.reuse, -0x1, !P0 ;  /* 0xffffffff0b00780c */ /* 0x040fe20004704270 */
[----:B-1----:R-:W-:Y:S01]  /*0220*/  IMAD R11, R11, UR6, RZ ;  /* 0x000000060b0b7c24 */ /* 0x002fe2000f8e02ff */
[----:B--234-:R-:W-:Y:S11]  /*0230*/  BRA.U !UP1, `(.L_x_1) ;  /* 0x0000000509b87547 */ /* 0x01cff6000b800000 */
[----:B------:R-:W0:Y:S01]  /*0240*/  LDCU.64 UR6, c[0x0][0x388] ;  /* 0x00007100ff0677ac */ /* 0x000e220008000a00 */
[----:B------:R-:W-:Y:S02]  /*0250*/  IMAD.IADD R12, R6, 0x1, R11 ;  /* 0x00000001060c7824 */ /* 0x000fe400078e020b */
[----:B------:R-:W-:Y:S01]  /*0260*/  IMAD.U32 R13, RZ, RZ, UR18 ;  /* 0x00000012ff0d7e24 */ /* 0x000fe2000f8e00ff */
[----:B------:R-:W-:Y:S01]  /*0270*/  UIADD3 UR5, UPT, UPT, UR10, 0x1, URZ ;  /* 0x000000010a057890 */ /* 0x000fe2000fffe0ff */
[----:B------:R-:W-:Y:S01]  /*0280*/  IMAD.MOV.U32 R10, RZ, RZ, R6 ;  /* 0x000000ffff0a7224 */ /* 0x000fe200078e0006 */
[----:B------:R-:W1:Y:S02]  /*0290*/  LDCU UR8, c[0x0][0x39c] ;  /* 0x00007380ff0877ac */ /* 0x000e640008000800 */
[----:B------:R-:W-:Y:S01]  /*02a0*/  ULOP3.LUT UR5, UR5, 0x7ffffff8, URZ, 0xc0, !UPT ;  /* 0x7ffffff805057892 */ /* 0x000fe2000f8ec0ff */
[----:B------:R-:W2:Y:S03]  /*02b0*/  LDCU.64 UR16, c[0x0][0x380] ;  /* 0x00007000ff1077ac */ /* 0x000ea60008000a00 */
[----:B------:R-:W-:-:S02]  /*02c0*/  UIADD3 UR5, UPT, UPT, -UR5, URZ, URZ ;  /* 0x000000ff05057290 */ /* 0x000fc4000fffe1ff */
[----:B0-----:R-:W-:-:S04]  /*02d0*/  UIMAD.WIDE.U32 UR6, UR18, 0x4, UR6 ;  /* 0x00000004120678a5 */ /* 0x001fc8000f8e0006 */
[----:B------:R-:W-:-:S04]  /*02e0*/  UIADD3 UR12, UP1, UPT, UR6, 0x10, URZ ;  /* 0x00000010060c7890 */ /* 0x000fc8000ff3e0ff */
[----:B------:R-:W-:Y:S02]  /*02f0*/  UIADD3.X UR6, UPT, UPT, URZ, UR7, URZ, UP1, !UPT ;  /* 0x00000007ff067290 */ /* 0x000fe40008ffe4ff */
[----:B------:R-:W-:Y:S01]  /*0300*/  IMAD.U32 R2, RZ, RZ, UR12 ;  /* 0x0000000cff027e24 */ /* 0x000fe2000f8e00ff */
[----:B------:R-:W-:-:S03]  /*0310*/  UMOV UR7, 0x3 ;  /* 0x0000000300077882 */ /* 0x000fc60000000000 */
[----:B-12---:R-:W-:-:S07]  /*0320*/  IMAD.U32 R17, RZ, RZ, UR6 ;  /* 0x00000006ff117e24 */ /* 0x006fce000f8e00ff */
.L_x_2:
[----:B0-----:R-:W0:Y:S01]  /*0330*/  LDC.64 R4, c[0x0][0x380] ;  /* 0x0000e000ff047b82 */ /* 0x001e220000000a00 */
[----:B------:R-:W-:Y:S01]  /*0340*/  UMOV UR6, UR8 ;  /* 0x0000000800067c82 */ /* 0x000fe20008000000 */
[C---:B------:R-:W-:Y:S01]  /*0350*/  VIADD R3, R10.reuse, 0x1 ;  /* 0x000000010a037836 */ /* 0x040fe20000000000 */
[----:B------:R-:W-:-:S04]  /*0360*/  ISETP.GE.AND P6, PT, R10, UR6, PT ;  /* 0x000000060a007c0c */ /* 0x000fc8000bfc6270 */
[----:B------:R-:W-:Y:S01]  /*0370*/  ISETP.GT.AND P6, PT, R10, -0x1, !P6 ;  /* 0xffffffff0a00780c */ /* 0x000fe200077c4270 */
[----:B-1----:R-:W1:Y:S01]  /*0380*/  LDC.64 R14, c[0x0][0x388] ;  /* 0x0000e200ff0e7b82 */ /* 0x002e620000000a00 */
[----:B------:R-:W-:Y:S02]  /*0390*/  ISETP.GE.AND P5, PT, R3, UR6, PT ;  /* 0x0000000603007c0c */ /* 0x000fe4000bfa6270 */
[----:B------:R-:W-:Y:S01]  /*03a0*/  PLOP3.LUT P6, PT, P0, P6, PT, 0x80, 0x8 ;  /* 0x000000000008781c */ /* 0x000fe200007cd070 */
[----:B------:R-:W-:-:S12]  /*03b0*/  UIADD3 UR12, UPT, UPT, UR7, -0x3, URZ ;  /* 0xfffffffd070c7890 */ /* 0x000fd8000fffe0ff */
[----:B0-----:R-:W-:-:S06]  /*03c0*/  @P6 IMAD.WIDE R22, R12, 0x4, R4 ;  /* 0x000000040c166825 */ /* 0x001fcc00078e0204 */
[----:B------:R-:W2:Y:S01]  /*03d0*/  @P6 LDG.E R22, desc[UR14][R22.64] ;  /* 0x0000000e16166981 */ /* 0x000ea2000c1e1900 */
[----:B-1----:R-:W-:-:S05]  /*03e0*/  @P6 IMAD.WIDE.U32 R14, R13, 0x4, R14 ;  /* 0x000000040d0e6825 */ /* 0x002fca00078e000e */
[----:B------:R0:W2:Y:S01]  /*03f0*/  @P6 LDG.E R21, desc[UR14][R14.64] ;  /* 0x0000000e0e156981 */ /* 0x0000a2000c1e1900 */
[----:B------:R-:W-:Y:S01]  /*0400*/  ISETP.GT.AND P5, PT, R3, -0x1, !P5 ;  /* 0xffffffff0300780c */ /* 0x000fe20006fa4270 */
[----:B------:R-:W-:Y:S01]  /*0410*/  USHF.R.S32.HI UR13, URZ, 0x1f, UR12 ;  /* 0x0000001fff0d7899 */ /* 0x000fe2000801140c */
[--C-:B------:R-:W-:Y:S02]  /*0420*/  SHF.R.S32.HI R9, RZ, 0x1f, R6.reuse ;  /* 0x0000001fff097819 */ /* 0x100fe40000011406 */
[----:B------:R-:W-:Y:S02]  /*0430*/  SHF.R.S32.HI R4, RZ, 0x1f, R11 ;  /* 0x0000001fff047819 */ /* 0x000fe4000001140b */
[----:B------:R-:W-:Y:S02]  /*0440*/  IADD3 R3, P1, P2, R11, UR12, R6 ;  /* 0x0000000c0b037c10 */ /* 0x000fe4000fa3e006 */
[----:B------:R-:W-:Y:S02]  /*0450*/  PLOP3.LUT P5, PT, P0, P5, PT, 0x80, 0x8 ;  /* 0x000000000008781c */ /* 0x000fe400007ab070 */
[----:B------:R-:W-:-:S02]  /*0460*/  IADD3.X R16, PT, PT, R4, UR13, R9, P1, P2 ;  /* 0x0000000d04107c10 */ /* 0x000fc40008fe4409 */
[----:B------:R-:W-:-:S04]  /*0470*/  LEA R4, P1, R3, UR16, 0x2 ;  /* 0x0000001003047c11 */ /* 0x000fc8000f8210ff */
[----:B------:R-:W-:Y:S01]  /*0480*/  LEA.HI.X R5, R3, UR17, R16, 0x2, P1 ;  /* 0x0000001103057c11 */ /* 0x000fe200088f1410 */
[----:B------:R-:W-:-:S04]  /*0490*/  IMAD.MOV.U32 R3, RZ, RZ, R17 ;  /* 0x000000ffff037224 */ /* 0x000fc800078e0011 */
[----:B------:R-:W3:Y:S04]  /*04a0*/  @P5 LDG.E R23, desc[UR14][R4.64+0x4] ;  /* 0x0000040e04175981 */ /* 0x000ee8000c1e1900 */
[----:B------:R-:W3:Y:S01]  /*04b0*/  @P5 LDG.E R24, desc[UR14][R2.64+-0xc] ;  /* 0xfffff40e02185981 */ /* 0x000ee2000c1e1900 */
[----:B0-----:R-:W-:-:S05]  /*04c0*/  VIADD R14, R10, 0x2 ;  /* 0x000000020a0e7836 */ /* 0x001fca0000000000 */
[----:B------:R-:W-:-:S04]  /*04d0*/  ISETP.GE.AND P1, PT, R14, UR6, PT ;  /* 0x000000060e007c0c */ /* 0x000fc8000bf26270 */
[----:B------:R-:W-:-:S04]  /*04e0*/  ISETP.GT.AND P1, PT, R14, -0x1, !P1 ;  /* 0xffffffff0e00780c */ /* 0x000fc80004f24270 */
[----:B------:R-:W-:Y:S01]  /*04f0*/  PLOP3.LUT P1, PT, P0, P1, PT, 0x80, 0x8 ;  /* 0x000000000008781c */ /* 0x000fe20000723070 */
[----:B------:R-:W-:-:S05]  /*0500*/  VIADD R15, R10, 0x3 ;  /* 0x000000030a0f7836 */ /* 0x000fca0000000000 */
[----:B------:R-:W-:-:S07]  /*0510*/  ISETP.GE.AND P4, PT, R15, UR6, PT ;  /* 0x000000060f007c0c */ /* 0x000fce000bf86270 */
[----:B------:R-:W4:Y:S04]  /*0520*/  @P1 LDG.E R19, desc[UR14][R2.64+-0x8] ;  /* 0xfffff80e02131981 */ /* 0x000f28000c1e1900 */
[----:B------:R-:W4:Y:S01]  /*0530*/  @P1 LDG.E R14, desc[UR14][R4.64+0x8] ;  /* 0x0000080e040e1981 */ /* 0x000f22000c1e1900 */
[----:B------:R-:W-:-:S04]  /*0540*/  ISETP.GT.AND P4, PT, R15, -0x1, !P4 ;  /* 0xffffffff0f00780c */ /* 0x000fc80006784270 */
[----:B------:R-:W-:Y:S01]  /*0550*/  PLOP3.LUT P4, PT, P0, P4, PT, 0x80, 0x8 ;  /* 0x000000000008781c */ /* 0x000fe20000789070 */
[----:B------:R-:W-:-:S05]  /*0560*/  VIADD R15, R10, 0x4 ;  /* 0x000000040a0f7836 */ /* 0x000fca0000000000 */
[----:B------:R-:W-:-:S07]  /*0570*/  ISETP.GE.AND P3, PT, R15, UR6, PT ;  /* 0x000000060f007c0c */ /* 0x000fce000bf66270 */
[----:B------:R-:W5:Y:S04]  /*0580*/  @P4 LDG.E R17, desc[UR14][R2.64+-0x4] ;  /* 0xfffffc0e02114981 */ /* 0x000f68000c1e1900 */
[----:B------:R-:W5:Y:S01]  /*0590*/  @P4 LDG.E R18, desc[UR14][R4.64+0xc] ;  /* 0x00000c0e04124981 */ /* 0x000f62000c1e1900 */
[----:B------:R-:W-:-:S04]  /*05a0*/  ISETP.GT.AND P3, PT, R15, -0x1, !P3 ;  /* 0xffffffff0f00780c */ /* 0x000fc80005f64270 */
[----:B------:R-:W-:Y:S01]  /*05b0*/  PLOP3.LUT P3, PT, P0, P3, PT, 0x80, 0x8 ;  /* 0x000000000008781c */ /* 0x000fe20000767070 */
[----:B------:R-:W-:-:S05]  /*05c0*/  VIADD R25, R10, 0x5 ;  /* 0x000000050a197836 */ /* 0x000fca0000000000 */
[----:B------:R-:W-:-:S07]  /*05d0*/  ISETP.GE.AND P2, PT, R25, UR6, PT ;  /* 0x0000000619007c0c */ /* 0x000fce000bf46270 */
[----:B------:R-:W5:Y:S04]  /*05e0*/  @P3 LDG.E R15, desc[UR14][R2.64] ;  /* 0x0000000e020f3981 */ /* 0x000f68000c1e1900 */
[----:B------:R-:W5:Y:S01]  /*05f0*/  @P3 LDG.E R16, desc[UR14][R4.64+0x10] ;  /* 0x0000100e04103981 */ /* 0x000f62000c1e1900 */
[----:B------:R-:W-:-:S04]  /*0600*/  ISETP.GT.AND P2, PT, R25, -0x1, !P2 ;  /* 0xffffffff1900780c */ /* 0x000fc80005744270 */
[----:B------:R-:W-:Y:S02]  /*0610*/  PLOP3.LUT P2, PT, P0, P2, PT, 0x80, 0x8 ;  /* 0x000000000008781c */ /* 0x000fe40000745070 */
[----:B------:R-:W-:Y:S01]  /*0620*/  @P6 I2FP.F32.S32 R26, R8 ;  /* 0x00000008001a6245 */ /* 0x000fe20000201400 */
[----:B------:R-:W-:-:S04]  /*0630*/  VIADD R25, R10, 0x6 ;  /* 0x000000060a197836 */ /* 0x000fc80000000000 */
[----:B--2---:R-:W-:-:S06]  /*0640*/  @P6 FFMA R26, R21, R22, R26 ;  /* 0x00000016151a6223 */ /* 0x004fcc000000001a */
[----:B------:R-:W2:Y:S01]  /*0650*/  @P2 LDG.E R21, desc[UR14][R2.64+0x4] ;  /* 0x0000040e02152981 */ /* 0x000ea2000c1e1900 */
[----:B------:R-:W0:Y:S03]  /*0660*/  @P6 F2I.TRUNC.NTZ R8, R26 ;  /* 0x0000001a00086305 */ /* 0x000e26000020f100 */
[----:B------:R-:W2:Y:S01]  /*0670*/  @P2 LDG.E R22, desc[UR14][R4.64+0x14] ;  /* 0x0000140e04162981 */ /* 0x000ea2000c1e1900 */
[----:B------:R-:W-:-:S04]  /*0680*/  ISETP.GE.AND P6, PT, R25, UR6, PT ;  /* 0x0000000619007c0c */ /* 0x000fc8000bfc6270 */
[----:B------:R-:W-:-:S04]  /*0690*/  ISETP.GT.AND P6, PT, R25, -0x1, !P6 ;  /* 0xffffffff1900780c */ /* 0x000fc800077c4270 */
[----:B------:R-:W-:Y:S02]  /*06a0*/  PLOP3.LUT P6, PT, P0, P6, PT, 0x80, 0x8 ;  /* 0x000000000008781c */ /* 0x000fe400007cd070 */
[----:B0-----:R-:W-:Y:S01]  /*06b0*/  @P5 I2FP.F32.S32 R27, R8 ;  /* 0x00000008001b5245 */ /* 0x001fe20000201400 */
[----:B------:R-:W-:-:S04]  /*06c0*/  VIADD R25, R10, 0x7 ;  /* 0x000000070a197836 */ /* 0x000fc80000000000 */
[----:B---3--:R-:W-:-:S06]  /*06d0*/  @P5 FFMA R27, R24, R23, R27 ;  /* 0x00000017181b5223 */ /* 0x008fcc000000001b */
[----:B------:R-:W3:Y:S01]  /*06e0*/  @P6 LDG.E R23, desc[UR14][R2.64+0x8] ;  /* 0x0000080e02176981 */ /* 0x000ee2000c1e1900 */
[----:B------:R-:W0:Y:S03]  /*06f0*/  @P5 F2I.TRUNC.NTZ R8, R27 ;  /* 0x0000001b00085305 */ /* 0x000e26000020f100 */
[----:B------:R-:W3:Y:S01]  /*0700*/  @P6 LDG.E R24, desc[UR14][R4.64+0x18] ;  /* 0x0000180e04186981 */ /* 0x000ee2000c1e1900 */
[----:B------:R-:W-:-:S04]  /*0710*/  ISETP.GE.AND P5, PT, R25, UR6, PT ;  /* 0x0000000619007c0c */ /* 0x000fc8000bfa6270 */
[----:B------:R-:W-:-:S04]  /*0720*/  ISETP.GT.AND P5, PT, R25, -0x1, !P5 ;  /* 0xffffffff1900780c */ /* 0x000fc80006fa4270 */
[----:B------:R-:W-:-:S13]  /*0730*/  PLOP3.LUT P5, PT, P0, P5, PT, 0x80, 0x8 ;  /* 0x000000000008781c */ /* 0x000fda00007ab070 */
[----:B------:R1:W3:Y:S04]  /*0740*/  @P5 LDG.E R26, desc[UR14][R4.64+0x1c] ;  /* 0x00001c0e041a5981 */ /* 0x0002e8000c1e1900 */
[----:B------:R1:W3:Y:S01]  /*0750*/  @P5 LDG.E R25, desc[UR14][R2.64+0xc] ;  /* 0x00000c0e02195981 */ /* 0x0002e2000c1e1900 */
[----:B0-----:R-:W-:-:S05]  /*0760*/  @P1 I2FP.F32.S32 R28, R8 ;  /* 0x00000008001c1245 */ /* 0x001fca0000201400 */
[----:B----4-:R-:W-:-:S04]  /*0770*/  @P1 FFMA R14, R19, R14, R28 ;  /* 0x0000000e130e1223 */ /* 0x010fc8000000001c */
[----:B------:R-:W0:Y:S02]  /*0780*/  @P1 F2I.TRUNC.NTZ R8, R14 ;  /* 0x0000000e00081305 */ /* 0x000e24000020f100 */
[----:B0-----:R-:W-:-:S05]  /*0790*/  @P4 I2FP.F32.S32 R28, R8 ;  /* 0x00000008001c4245 */ /* 0x001fca0000201400 */
[----:B-----5:R-:W-:-:S04]  /*07a0*/  @P4 FFMA R17, R17, R18, R28 ;  /* 0x0000001211114223 */ /* 0x020fc8000000001c */
[----:B------:R-:W0:Y:S02]  /*07b0*/  @P4 F2I.TRUNC.NTZ R8, R17 ;  /* 0x0000001100084305 */ /* 0x000e24000020f100 */
[----:B0-----:R-:W-:-:S05]  /*07c0*/  @P3 I2FP.F32.S32 R18, R8 ;  /* 0x0000000800123245 */ /* 0x001fca0000201400 */
[----:B------:R-:W-:-:S04]  /*07d0*/  @P3 FFMA R15, R15, R16, R18 ;  /* 0x000000100f0f3223 */ /* 0x000fc80000000012 */
[----:B------:R-:W1:Y:S02]  /*07e0*/  @P3 F2I.TRUNC.NTZ R8, R15 ;  /* 0x0000000f00083305 */ /* 0x000e64000020f100 */
[----:B-1----:R-:W-:Y:S01]  /*07f0*/  @P2 I2FP.F32.S32 R4, R8 ;  /* 0x0000000800042245 */ /* 0x002fe20000201400 */
[----:B------:R-:W-:-:S04]  /*0800*/  UIADD3 UR5, UPT, UPT, UR5, 0x8, URZ ;  /* 0x0000000805057890 */ /* 0x000fc8000fffe0ff */
[----:B------:R-:W-:Y:S01]  /*0810*/  UISETP.NE.AND UP1, UPT, UR5, URZ, UPT ;  /* 0x000000ff0500728c */ /* 0x000fe2000bf25270 */
[----:B------:R-:W-:Y:S01]  /*0820*/  IADD3 R2, P1, PT, R2, 0x20, RZ ;  /* 0x0000002002027810 */ /* 0x000fe20007f3e0ff */
[----:B------:R-:W-:Y:S02]  /*0830*/  VIADD R10, R10, 0x8 ;  /* 0x000000080a0a7836 */ /* 0x000fe40000000000 */
[----:B------:R-:W-:Y:S02]  /*0840*/  VIADD R13, R13, 0x8 ;  /* 0x000000080d0d7836 */ /* 0x000fe40000000000 */
[----:B------:R-:W-:Y:S02]  /*0850*/  IMAD.X R17, RZ, RZ, R3, P1 ;  /* 0x000000ffff117224 */ /* 0x000fe400008e0603 */
[----:B------:R-:W-:Y:S01]  /*0860*/  VIADD R12, R12, 0x8 ;  /* 0x000000080c0c7836 */ /* 0x000fe20000000000 */
[----:B------:R-:W-:Y:S01]  /*0870*/  UIADD3 UR7, UPT, UPT, UR7, 0x8, URZ ;  /* 0x0000000807077890 */ /* 0x000fe2000fffe0ff */
[----:B--2---:R-:W-:-:S04]  /*0880*/  @P2 FFMA R21, R21, R22, R4 ;  /* 0x0000001615152223 */ /* 0x004fc80000000004 */
[----:B------:R-:W0:Y:S02]  /*0890*/  @P2 F2I.TRUNC.NTZ R8, R21 ;  /* 0x0000001500082305 */ /* 0x000e24000020f100 */
[----:B0-----:R-:W-:-:S05]  /*08a0*/  @P6 I2FP.F32.S32 R4, R8 ;  /* 0x0000000800046245 */ /* 0x001fca0000201400 */
[----:B---3--:R-:W-:-:S04]  /*08b0*/  @P6 FFMA R23, R23, R24, R4 ;  /* 0x0000001817176223 */ /* 0x008fc80000000004 */
[----:B------:R-:W0:Y:S02]  /*08c0*/  @P6 F2I.TRUNC.NTZ R8, R23 ;  /* 0x0000001700086305 */ /* 0x000e24000020f100 */
[----:B0-----:R-:W-:-:S05]  /*08d0*/  @P5 I2FP.F32.S32 R4, R8 ;  /* 0x0000000800045245 */ /* 0x001fca0000201400 */
[----:B------:R-:W-:-:S04]  /*08e0*/  @P5 FFMA R25, R25, R26, R4 ;  /* 0x0000001a19195223 */ /* 0x000fc80000000004 */
[----:B------:R0:W1:Y:S01]  /*08f0*/  @P5 F2I.TRUNC.NTZ R8, R25 ;  /* 0x0000001900085305 */ /* 0x000062000020f100 */
[----:B------:R-:W-:Y:S05]  /*0900*/  BRA.U UP1, `(.L_x_2) ;  /* 0xfffffff901887547 */ /* 0x000fea000b83ffff */
[----:B------:R-:W-:-:S07]  /*0910*/  IMAD.U32 R13, RZ, RZ, UR11 ;  /* 0x0000000bff0d7e24 */ /* 0x000fce000f8e00ff */
.L_x_1:
[----:B------:R-:W-:Y:S02]  /*0920*/  ULOP3.LUT UR5, UR10, 0x6, URZ, 0xc0, !UPT ;  /* 0x000000060a057892 */ /* 0x000fe4000f8ec0ff */
[----:B------:R-:W-:Y:S02]  /*0930*/  ULOP3.LUT UP2, URZ, UR10, 0x2, URZ, 0xc0, !UPT ;  /* 0x000000020aff7892 */ /* 0x000fe4000f84c0ff */
[----:B------:R-:W-:-:S09]  /*0940*/  UISETP.GE.U32.AND UP1, UPT, UR5, 0x3, UPT ;  /* 0x000000030500788c */ /* 0x000fd2000bf26070 */
[----:B------:R-:W-:Y:S05]  /*0950*/  BRA.U !UP1, `(.L_x_3) ;  /* 0x0000000109d87547 */ /* 0x000fea000b800000 */
[----:B------:R-:W-:Y:S01]  /*0960*/  IMAD.IADD R10, R6, 0x1, R13 ;  /* 0x00000001060a7824 */ /* 0x000fe200078e020d */
[----:B------:R-:W2:Y:S04]  /*0970*/  LDC.64 R16, c[0x0][0x388] ;  /* 0x0000e200ff107b82 */ /* 0x000ea80000000a00 */
[----:B------:R-:W-:-:S04]  /*0980*/  ISETP.GE.AND P1, PT, R10, UR6, PT ;  /* 0x000000060a007c0c */ /* 0x000fc8000bf26270 */
[----:B------:R-:W3:Y:S01]  /*0990*/  LDC.64 R14, c[0x0][0x380] ;  /* 0x0000e000ff0e7b82 */ /* 0x000ee20000000a00 */
[----:B------:R-:W-:-:S04]  /*09a0*/  ISETP.GT.AND P1, PT, R10, -0x1, !P1 ;  /* 0xffffffff0a00780c */ /* 0x000fc80004f24270 */
[----:B------:R-:W-:-:S03]  /*09b0*/  PLOP3.LUT P1, PT, P0, P1, PT, 0x80, 0x8 ;  /* 0x000000000008781c */ /* 0x000fc60000723070 */
[----:B------:R-:W4:Y:S08]  /*09c0*/  LDC.64 R2, c[0x0][0x380] ;  /* 0x0000e000ff027b82 */ /* 0x000f300000000a00 */
[----:B------:R-:W5:Y:S02]  /*09d0*/  LDC.64 R4, c[0x0][0x388] ;  /* 0x0000e200ff047b82 */ /* 0x000f640000000a00 */
[----:B------:R-:W-:-:S02]  /*09e0*/  @P1 VIADD R19, R13, UR18 ;  /* 0x000000120d131c36 */ /* 0x000fc40008000000 */
[----:B------:R-:W-:Y:S02]  /*09f0*/  @P1 IMAD.IADD R21, R11, 0x1, R10 ;  /* 0x000000010b151824 */ /* 0x000fe400078e020a */
[----:B--2---:R-:W-:-:S04]  /*0a00*/  @P1 IMAD.WIDE.U32 R16, R19, 0x4, R16 ;  /* 0x0000000413101825 */ /* 0x004fc800078e0010 */
[----:B---3--:R-:W-:Y:S02]  /*0a10*/  @P1 IMAD.WIDE R14, R21, 0x4, R14 ;  /* 0x00000004150e1825 */ /* 0x008fe400078e020e */
[----:B------:R-:W2:Y:S02]  /*0a20*/  @P1 LDG.E R16, desc[UR14][R16.64] ;  /* 0x0000000e10101981 */ /* 0x000ea4000c1e1900 */
[----:B------:R-:W-:Y:S02]  /*0a30*/  VIADD R19, R10, 0x1 ;  /* 0x000000010a137836 */ /* 0x000fe40000000000 */
[----:B------:R3:W2:Y:S03]  /*0a40*/  @P1 LDG.E R15, desc[UR14][R14.64] ;  /* 0x0000000e0e0f1981 */ /* 0x0006a6000c1e1900 */
[----:B------:R-:W-:-:S04]  /*0a50*/  ISETP.GE.AND P2, PT, R19, UR6, PT ;  /* 0x0000000613007c0c */ /* 0x000fc8000bf46270 */
[----:B------:R-:W-:Y:S02]  /*0a60*/  ISETP.GT.AND P2, PT, R19, -0x1, !P2 ;  /* 0xffffffff1300780c */ /* 0x000fe40005744270 */
[----:B------:R-:W-:Y:S02]  /*0a70*/  IADD3 R19, P3, PT, R13, UR18, RZ ;  /* 0x000000120d137c10 */ /* 0x000fe4000ff7e0ff */
[----:B------:R-:W-:Y:S02]  /*0a80*/  SHF.R.S32.HI R18, RZ, 0x1f, R11 ;  /* 0x0000001fff127819 */ /* 0x000fe4000001140b */
[----:B------:R-:W-:Y:S02]  /*0a90*/  IADD3 R12, P4, P5, R11, R13, R6 ;  /* 0x0000000d0b0c7210 */ /* 0x000fe40007d9e006 */
[----:B------:R-:W-:Y:S01]  /*0aa0*/  PLOP3.LUT P2, PT, P0, P2, PT, 0x80, 0x8 ;  /* 0x000000000008781c */ /* 0x000fe20000745070 */
[----:B------:R-:W-:Y:S01]  /*0ab0*/  IMAD.X R22, RZ, RZ, RZ, P3 ;  /* 0x000000ffff167224 */ /* 0x000fe200018e06ff */
[----:B------:R-:W-:-:S02]  /*0ac0*/  IADD3.X R18, PT, PT, R18, RZ, R9, P4, P5 ;  /* 0x000000ff12127210 */ /* 0x000fc400027ea409 */
[C---:B----4-:R-:W-:Y:S02]  /*0ad0*/  LEA R2, P4, R12.reuse, R2, 0x2 ;  /* 0x000000020c027211 */ /* 0x050fe400078810ff */
[C---:B-----5:R-:W-:Y:S02]  /*0ae0*/  LEA R4, P3, R19.reuse, R4, 0x2 ;  /* 0x0000000413047211 */ /* 0x060fe400078610ff */
[----:B------:R-:W-:Y:S02]  /*0af0*/  LEA.HI.X R3, R12, R3, R18, 0x2, P4 ;  /* 0x000000030c037211 */ /* 0x000fe400020f1412 */
[----:B------:R-:W-:Y:S01]  /*0b00*/  LEA.HI.X R5, R19, R5, R22, 0x2, P3 ;  /* 0x0000000513057211 */ /* 0x000fe200018f1416 */
[----:B---3--:R-:W-:Y:S02]  /*0b10*/  VIADD R14, R10, 0x2 ;  /* 0x000000020a0e7836 */ /* 0x008fe40000000000 */
[----:B------:R-:W3:Y:S04]  /*0b20*/  @P2 LDG.E R17, desc[UR14][R2.64+0x4] ;  /* 0x0000040e02112981 */ /* 0x000ee8000c1e1900 */
[----:B------:R-:W3:Y:S01]  /*0b30*/  @P2 LDG.E R12, desc[UR14][R4.64+0x4] ;  /* 0x0000040e040c2981 */ /* 0x000ee2000c1e1900 */
        /* <DEDUP_REMOVED lines=8> */
[----:B------:R-:W-:-:S13]  /*0bc0*/  PLOP3.LUT P4, PT, P0, P4, PT, 0x80, 0x8 ;  /* 0x000000000008781c */ /* 0x000fda0000789070 */
[----:B------:R5:W5:Y:S04]  /*0bd0*/  @P4 LDG.E R21, desc[UR14][R2.64+0xc] ;  /* 0x00000c0e02154981 */ /* 0x000b68000c1e1900 */
[----:B------:R-:W5:Y:S01]  /*0be0*/  @P4 LDG.E R14, desc[UR14][R4.64+0xc] ;  /* 0x00000c0e040e4981 */ /* 0x000f62000c1e1900 */
[----:B-1----:R-:W-:Y:S01]  /*0bf0*/  @P1 I2FP.F32.S32 R23, R8 ;  /* 0x0000000800171245 */ /* 0x002fe20000201400 */
[----:B------:R-:W-:-:S04]  /*0c00*/  VIADD R13, R13, 0x4 ;  /* 0x000000040d0d7836 */ /* 0x000fc80000000000 */
[----:B--2---:R-:W-:-:S04]  /*0c10*/  @P1 FFMA R15, R16, R15, R23 ;  /* 0x0000000f100f1223 */ /* 0x004fc80000000017 */
[----:B------:R-:W1:Y:S02]  /*0c20*/  @P1 F2I.TRUNC.NTZ R8, R15 ;  /* 0x0000000f00081305 */ /* 0x000e64000020f100 */
[----:B-1----:R-:W-:-:S05]  /*0c30*/  @P2 I2FP.F32.S32 R23, R8 ;  /* 0x0000000800172245 */ /* 0x002fca0000201400 */
[----:B---3--:R-:W-:-:S04]  /*0c40*/  @P2 FFMA R12, R12, R17, R23 ;  /* 0x000000110c0c2223 */ /* 0x008fc80000000017 */
[----:B------:R-:W1:Y:S02]  /*0c50*/  @P2 F2I.TRUNC.NTZ R8, R12 ;  /* 0x0000000c00082305 */ /* 0x000e64000020f100 */
[----:B-1----:R-:W-:-:S05]  /*0c60*/  @P3 I2FP.F32.S32 R17, R8 ;  /* 0x0000000800113245 */ /* 0x002fca0000201400 */
[----:B----4-:R-:W-:-:S04]  /*0c70*/  @P3 FFMA R10, R10, R19, R17 ;  /* 0x000000130a0a3223 */ /* 0x010fc80000000011 */
[----:B------:R-:W5:Y:S02]  /*0c80*/  @P3 F2I.TRUNC.NTZ R8, R10 ;  /* 0x0000000a00083305 */ /* 0x000f64000020f100 */
[----:B-----5:R-:W-:-:S05]  /*0c90*/  @P4 I2FP.F32.S32 R3, R8 ;  /* 0x0000000800034245 */ /* 0x020fca0000201400 */
[----:B------:R-:W-:-:S04]  /*0ca0*/  @P4 FFMA R14, R14, R21, R3 ;  /* 0x000000150e0e4223 */ /* 0x000fc80000000003 */
[----:B------:R2:W3:Y:S03]  /*0cb0*/  @P4 F2I.TRUNC.NTZ R8, R14 ;  /* 0x0000000e00084305 */ /* 0x0004e6000020f100 */
.L_x_3:
[----:B------:R-:W-:Y:S05]  /*0cc0*/  BRA.U !UP2, `(.L_x_4) ;  /* 0x000000010a947547 */ /* 0x000fea000b800000 */
[----:B------:R-:W-:Y:S01]  /*0cd0*/  IMAD.IADD R10, R6, 0x1, R13 ;  /* 0x00000001060a7824 */ /* 0x000fe200078e020d */
[----:B------:R-:W4:Y:S03]  /*0ce0*/  LDC.64 R16, c[0x0][0x388] ;  /* 0x0000e200ff107b82 */ /* 0x000f260000000a00 */
[C---:B------:R-:W-:Y:S01]  /*0cf0*/  VIADD R2, R10.reuse, 0x1 ;  /* 0x000000010a027836 */ /* 0x040fe20000000000 */
[----:B------:R-:W-:-:S04]  /*0d00*/  ISETP.GE.AND P1, PT, R10, UR6, PT ;  /* 0x000000060a007c0c */ /* 0x000fc8000bf26270 */
[----:B--2---:R-:W2:Y:S01]  /*0d10*/  LDC.64 R14, c[0x0][0x380] ;  /* 0x0000e000ff0e7b82 */ /* 0x004ea20000000a00 */
[----:B------:R-:W-:Y:S02]  /*0d20*/  ISETP.GT.AND P1, PT, R10, -0x1, !P1 ;  /* 0xffffffff0a00780c */ /* 0x000fe40004f24270 */
[C---:B------:R-:W-:Y:S02]  /*0d30*/  ISETP.GE.AND P2, PT, R2.reuse, UR6, PT ;  /* 0x0000000602007c0c */ /* 0x040fe4000bf46270 */
[----:B------:R-:W-:Y:S02]  /*0d40*/  PLOP3.LUT P1, PT, P0, P1, PT, 0x80, 0x8 ;  /* 0x000000000008781c */ /* 0x000fe40000723070 */
[----:B------:R-:W-:Y:S01]  /*0d50*/  ISETP.GT.AND P2, PT, R2, -0x1, !P2 ;  /* 0xffffffff0200780c */ /* 0x000fe20005744270 */
[----:B------:R-:W5:Y:S03]  /*0d60*/  LDC.64 R4, c[0x0][0x388] ;  /* 0x0000e200ff047b82 */ /* 0x000f660000000a00 */
[----:B------:R-:W-:-:S05]  /*0d70*/  PLOP3.LUT P2, PT, P0, P2, PT, 0x80, 0x8 ;  /* 0x000000000008781c */ /* 0x000fca0000745070 */
[----:B------:R-:W0:Y:S02]  /*0d80*/  LDC.64 R2, c[0x0][0x380] ;  /* 0x0000e000ff027b82 */ /* 0x000e240000000a00 */
[----:B------:R-:W-:Y:S02]  /*0d90*/  @P1 VIADD R21, R13, UR18 ;  /* 0x000000120d151c36 */ /* 0x000fe40008000000 */
[----:B------:R-:W-:Y:S02]  /*0da0*/  @P1 IMAD.IADD R19, R11, 0x1, R10 ;  /* 0x000000010b131824 */ /* 0x000fe400078e020a */
[----:B----4-:R-:W-:-:S04]  /*0db0*/  @P1 IMAD.WIDE.U32 R16, R21, 0x4, R16 ;  /* 0x0000000415101825 */ /* 0x010fc800078e0010 */
[----:B--2---:R-:W-:Y:S02]  /*0dc0*/  @P1 IMAD.WIDE R14, R19, 0x4, R14 ;  /* 0x00000004130e1825 */ /* 0x004fe400078e020e */
[----:B------:R-:W2:Y:S04]  /*0dd0*/  @P1 LDG.E R17, desc[UR14][R16.64] ;  /* 0x0000000e10111981 */ /* 0x000ea8000c1e1900 */
[----:B------:R-:W2:Y:S01]  /*0de0*/  @P1 LDG.E R14, desc[UR14][R14.64] ;  /* 0x0000000e0e0e1981 */ /* 0x000ea2000c1e1900 */
[----:B------:R-:W-:Y:S02]  /*0df0*/  @P2 SHF.R.S32.HI R10, RZ, 0x1f, R13 ;  /* 0x0000001fff0a2819 */ /* 0x000fe4000001140d */
[----:B------:R-:W-:Y:S02]  /*0e00*/  @P2 IADD3 R19, P3, PT, R13, UR18, RZ ;  /* 0x000000120d132c10 */ /* 0x000fe4000ff7e0ff */
[----:B------:R-:W-:-:S02]  /*0e10*/  @P2 SHF.R.S32.HI R18, RZ, 0x1f, R11 ;  /* 0x0000001fff122819 */ /* 0x000fc4000001140b */
[----:B------:R-:W-:Y:S01]  /*0e20*/  @P2 IADD3 R21, P4, P5, R11, R13, R6 ;  /* 0x0000000d0b152210 */ /* 0x000fe20007d9e006 */
[----:B------:R-:W-:Y:S01]  /*0e30*/  @P2 IMAD.X R12, RZ, RZ, R10, P3 ;  /* 0x000000ffff0c2224 */ /* 0x000fe200018e060a */
[----:B-----5:R-:W-:Y:S02]  /*0e40*/  @P2 LEA R4, P3, R19, R4, 0x2 ;  /* 0x0000000413042211 */ /* 0x020fe400078610ff */
[----:B------:R-:W-:Y:S02]  /*0e50*/  @P2 IADD3.X R10, PT, PT, R18, R10, R9, P4, P5 ;  /* 0x0000000a120a2210 */ /* 0x000fe400027ea409 */
[----:B0-----:R-:W-:Y:S02]  /*0e60*/  @P2 LEA R2, P4, R21, R2, 0x2 ;  /* 0x0000000215022211 */ /* 0x001fe400078810ff */
[----:B------:R-:W-:Y:S02]  /*0e70*/  @P2 LEA.HI.X R5, R19, R5, R12, 0x2, P3 ;  /* 0x0000000513052211 */ /* 0x000fe400018f140c */
[----:B------:R-:W-:-:S03]  /*0e80*/  @P2 LEA.HI.X R3, R21, R3, R10, 0x2, P4 ;  /* 0x0000000315032211 */ /* 0x000fc600020f140a */
[----:B------:R-:W4:Y:S04]  /*0e90*/  @P2 LDG.E R4, desc[UR14][R4.64+0x4] ;  /* 0x0000040e04042981 */ /* 0x000f28000c1e1900 */
[----:B------:R-:W4:Y:S01]  /*0ea0*/  @P2 LDG.E R3, desc[UR14][R2.64+0x4] ;  /* 0x0000040e02032981 */ /* 0x000f22000c1e1900 */
[----:B-1-3--:R-:W-:Y:S01]  /*0eb0*/  @P1 I2FP.F32.S32 R10, R8 ;  /* 0x00000008000a1245 */ /* 0x00afe20000201400 */
[----:B------:R-:W-:-:S04]  /*0ec0*/  VIADD R13, R13, 0x2 ;  /* 0x000000020d0d7836 */ /* 0x000fc80000000000 */
[----:B--2---:R-:W-:-:S04]  /*0ed0*/  @P1 FFMA R14, R17, R14, R10 ;  /* 0x0000000e110e1223 */ /* 0x004fc8000000000a */
[----:B------:R-:W0:Y:S02]  /*0ee0*/  @P1 F2I.TRUNC.NTZ R8, R14 ;  /* 0x0000000e00081305 */ /* 0x000e24000020f100 */
[----:B0-----:R-:W-:-:S05]  /*0ef0*/  @P2 I2FP.F32.S32 R15, R8 ;  /* 0x00000008000f2245 */ /* 0x001fca0000201400 */
[----:B----4-:R-:W-:-:S04]  /*0f00*/  @P2 FFMA R10, R4, R3, R15 ;  /* 0x00000003040a2223 */ /* 0x010fc8000000000f */
[----:B------:R4:W0:Y:S03]  /*0f10*/  @P2 F2I.TRUNC.NTZ R8, R10 ;  /* 0x0000000a00082305 */ /* 0x000826000020f100 */
.L_x_4:
[----:B----4-:R-:W-:Y:S01]  /*0f20*/  IMAD.IADD R10, R6, 0x1, R13 ;  /* 0x00000001060a7824 */ /* 0x010fe200078e020d */
[----:B------:R-:W-:Y:S04]  /*0f30*/  BSSY.RECONVERGENT B0, `(.L_x_5) ;  /* 0x0000010000007945 */ /* 0x000fe80003800200 */
[----:B------:R-:W-:-:S04]  /*0f40*/  ISETP.GE.AND P1, PT, R10, UR6, PT ;  /* 0x000000060a007c0c */ /* 0x000fc8000bf26270 */
[----:B------:R-:W-:-:S04]  /*0f50*/  ISETP.GT.AND P1, PT, R10, -0x1, !P1 ;  /* 0xffffffff0a00780c */ /* 0x000fc80004f24270 */
[----:B------:R-:W-:-:S13]  /*0f60*/  PLOP3.LUT P1, PT, P0, P1, PT, 0x80, 0x8 ;  /* 0x000000000008781c */ /* 0x000fda0000723070 */
[----:B------:R-:W-:Y:S05]  /*0f70*/  @!P1 BRA `(.L_x_6) ;  /* 0x00000000002c9947 */ /* 0x000fea0003800000 */
[----:B------:R-:W4:Y:S01]  /*0f80*/  LDC.64 R2, c[0x0][0x388] ;  /* 0x0000e200ff027b82 */ /* 0x000f220000000a00 */
[----:B------:R-:W-:Y:S02]  /*0f90*/  VIADD R13, R13, UR18 ;  /* 0x000000120d0d7c36 */ /* 0x000fe40008000000 */
[----:B------:R-:W-:-:S05]  /*0fa0*/  IMAD.IADD R11, R11, 0x1, R10 ;  /* 0x000000010b0b7824 */ /* 0x000fca00078e020a */
[----:B------:R-:W5:Y:S01]  /*0fb0*/  LDC.64 R4, c[0x0][0x380] ;  /* 0x0000e000ff047b82 */ /* 0x000f620000000a00 */
[----:B----4-:R-:W-:-:S06]  /*0fc0*/  IMAD.WIDE.U32 R2, R13, 0x4, R2 ;  /* 0x000000040d027825 */ /* 0x010fcc00078e0002 */
[----:B------:R-:W4:Y:S01]  /*0fd0*/  LDG.E R2, desc[UR14][R2.64] ;  /* 0x0000000e02027981 */ /* 0x000f22000c1e1900 */
[----:B-----5:R-:W-:-:S06]  /*0fe0*/  IMAD.WIDE R4, R11, 0x4, R4 ;  /* 0x000000040b047825 */ /* 0x020fcc00078e0204 */
[----:B------:R-:W4:Y:S01]  /*0ff0*/  LDG.E R5, desc[UR14][R4.64] ;  /* 0x0000000e04057981 */ /* 0x000f22000c1e1900 */
[----:B01-3--:R-:W-:-:S05]  /*1000*/  I2FP.F32.S32 R11, R8 ;  /* 0x00000008000b7245 */ /* 0x00bfca0000201400 */
[----:B----4-:R-:W-:-:S06]  /*1010*/  FFMA R8, R2, R5, R11 ;  /* 0x0000000502087223 */ /* 0x010fcc000000000b */
[----:B------:R-:W4:Y:S02]  /*1020*/  F2I.TRUNC.NTZ R8, R8 ;  /* 0x0000000800087305 */ /* 0x000f24000020f100 */
.L_x_6:
[----:B------:R-:W-:Y:S05]  /*1030*/  BSYNC.RECONVERGENT B0 ;  /* 0x0000000000007941 */ /* 0x000fea0003800200 */
.L_x_5:
[----:B------:R-:W-:Y:S05]  /*1040*/  BRA.U UP0, `(.L_x_7) ;  /* 0xfffffff100487547 */ /* 0x000fea000b83ffff */
[----:B01-34-:R-:W-:-:S07]  /*1050*/  I2FP.F32.S32 R5, R8 ;  /* 0x0000000800057245 */ /* 0x01bfce0000201400 */
.L_x_0:
[----:B------:R-:W0:Y:S01]  /*1060*/  LDC.64 R2, c[0x0][0x390] ;  /* 0x0000e400ff027b82 */ /* 0x000e220000000a00 */
[----:B------:R-:W1:Y:S02]  /*1070*/  LDCU UR4, c[0x0][0x39c] ;  /* 0x00007380ff0477ac */ /* 0x000e640008000800 */
[----:B-1----:R-:W-:-:S04]  /*1080*/  IMAD R7, R7, UR4, R0 ;  /* 0x0000000407077c24 */ /* 0x002fc8000f8e0200 */
[----:B0-----:R-:W-:-:S05]  /*1090*/  IMAD.WIDE R2, R7, 0x4, R2 ;  /* 0x0000000407027825 */ /* 0x001fca00078e0202 */
[----:B------:R-:W-:Y:S01]  /*10a0*/  STG.E desc[UR14][R2.64], R5 ;  /* 0x0000000502007986 */ /* 0x000fe2000c10190e */
[----:B------:R-:W-:Y:S05]  /*10b0*/  EXIT ;  /* 0x000000000000794d */ /* 0x000fea0003800000 */
.L_x_8:
[----:B------:R-:W-:-:S00]  /*10c0*/  BRA `(.L_x_8) ;  /* 0xfffffffc00fc7947 */ /* 0x000fc0000383ffff */
[----:B------:R-:W-:-:S00]  /*10d0*/  NOP ;  /* 0x0000000000007918 */ /* 0x000fc00000000000 */
        /* <DEDUP_REMOVED lines=10> */
.L_x_9:


//--------------------- .nv.shared.reserved.0     --------------------------
	.section	.nv.shared.reserved.0,"aw",@nobits
	.weak		__nv_reservedSMEM_offset_0_alias
	.size		__nv_reservedSMEM_offset_0_alias, 0, 64
	.other		__nv_reservedSMEM_offset_0_alias,@"STO_CUDA_RESERVED_SHARED STV_DEFAULT"
__nv_reservedSMEM_offset_0_alias:
	.zero		0
	.zero		64


//--------------------- .nv.constant0._Z27convolution_2D_basic_kernelPfS_S_iii --------------------------
	.section	.nv.constant0._Z27convolution_2D_basic_kernelPfS_S_iii,"a",@progbits
	.sectionflags	@""
	.align	4
.nv.constant0._Z27convolution_2D_basic_kernelPfS_S_iii:
	.zero		932


//--------------------- SYMBOLS --------------------------

	.type		.nv.reservedSmem.offset0,@object
	.size		.nv.reservedSmem.offset0,0x4
